	.headerflags	@"EF_CUDA_TEXMODE_UNIFIED EF_CUDA_64BIT_ADDRESS EF_CUDA_ACCELERATORS EF_CUDA_SM90 EF_CUDA_VIRTUAL_SM(EF_CUDA_SM90)"
	.elftype	@"ET_EXEC"


//--------------------- .nv.info                  --------------------------
	.section	.nv.info,"",@"SHT_CUDA_INFO"
	.align	4


	//----- nvinfo : EIATTR_REGCOUNT
	.align		4
        /*0000*/ 	.byte	0x04, 0x2f
        /*0002*/ 	.short	(.L_3 - .L_2)
	.align		4
.L_2:
        /*0004*/ 	.word	index@(triton_poi_fused_clone_7)
        /*0008*/ 	.word	0x00000030


	//----- nvinfo : EIATTR_MIN_STACK_SIZE
	.align		4
.L_3:
        /*000c*/ 	.byte	0x04, 0x12
        /*000e*/ 	.short	(.L_5 - .L_4)
	.align		4
.L_4:
        /*0010*/ 	.word	index@(triton_poi_fused_clone_7)
        /*0014*/ 	.word	0x00000000


	//----- nvinfo : EIATTR_FRAME_SIZE
	.align		4
.L_5:
        /*0018*/ 	.byte	0x04, 0x11
        /*001a*/ 	.short	(.L_7 - .L_6)
	.align		4
.L_6:
        /*001c*/ 	.word	index@(triton_poi_fused_clone_7)
        /*0020*/ 	.word	0x00000000


	//----- nvinfo : EIATTR_MIN_STACK_SIZE
	.align		4
.L_7:
        /*0024*/ 	.byte	0x04, 0x12
        /*0026*/ 	.short	(.L_9 - .L_8)
	.align		4
.L_8:
        /*0028*/ 	.word	index@(triton_poi_fused_clone_7)
        /*002c*/ 	.word	0x00000000
.L_9:


//--------------------- .nv.info.triton_poi_fused_clone_7 --------------------------
	.section	.nv.info.triton_poi_fused_clone_7,"",@"SHT_CUDA_INFO"
	.sectionflags	@""
	.align	4


	//----- nvinfo : EIATTR_CUDA_API_VERSION
	.align		4
        /*0000*/ 	.byte	0x04, 0x37
        /*0002*/ 	.short	(.L_11 - .L_10)
.L_10:
        /*0004*/ 	.word	0x0000007c


	//----- nvinfo : EIATTR_KPARAM_INFO
	.align		4
.L_11:
        /*0008*/ 	.byte	0x04, 0x17
        /*000a*/ 	.short	(.L_13 - .L_12)
.L_12:
        /*000c*/ 	.word	0x00000000
        /*0010*/ 	.short	0x0006
        /*0012*/ 	.short	0x0030
        /*0014*/ 	.byte	0x00, 0xf0, 0x11, 0x00


	//----- nvinfo : EIATTR_KPARAM_INFO
	.align		4
.L_13:
        /*0018*/ 	.byte	0x04, 0x17
        /*001a*/ 	.short	(.L_15 - .L_14)
.L_14:
        /*001c*/ 	.word	0x00000000
        /*0020*/ 	.short	0x0005
        /*0022*/ 	.short	0x0028
        /*0024*/ 	.byte	0x00, 0xf4, 0x21, 0x00


	//----- nvinfo : EIATTR_KPARAM_INFO
	.align		4
.L_15:
        /*0028*/ 	.byte	0x04, 0x17
        /*002a*/ 	.short	(.L_17 - .L_16)
.L_16:
        /*002c*/ 	.word	0x00000000
        /*0030*/ 	.short	0x0004
        /*0032*/ 	.short	0x0020
        /*0034*/ 	.byte	0x00, 0xf4, 0x21, 0x00


	//----- nvinfo : EIATTR_KPARAM_INFO
	.align		4
.L_17:
        /*0038*/ 	.byte	0x04, 0x17
        /*003a*/ 	.short	(.L_19 - .L_18)
.L_18:
        /*003c*/ 	.word	0x00000000
        /*0040*/ 	.short	0x0003
        /*0042*/ 	.short	0x0018
        /*0044*/ 	.byte	0x00, 0xf4, 0x21, 0x00


	//----- nvinfo : EIATTR_KPARAM_INFO
	.align		4
.L_19:
        /*0048*/ 	.byte	0x04, 0x17
        /*004a*/ 	.short	(.L_21 - .L_20)
.L_20:
        /*004c*/ 	.word	0x00000000
        /*0050*/ 	.short	0x0002
        /*0052*/ 	.short	0x0010
        /*0054*/ 	.byte	0x00, 0xf4, 0x21, 0x00


	//----- nvinfo : EIATTR_KPARAM_INFO
	.align		4
.L_21:
        /*0058*/ 	.byte	0x04, 0x17
        /*005a*/ 	.short	(.L_23 - .L_22)
.L_22:
        /*005c*/ 	.word	0x00000000
        /*0060*/ 	.short	0x0001
        /*0062*/ 	.short	0x0008
        /*0064*/ 	.byte	0x00, 0xf4, 0x21, 0x00


	//----- nvinfo : EIATTR_KPARAM_INFO
	.align		4
.L_23:
        /*0068*/ 	.byte	0x04, 0x17
        /*006a*/ 	.short	(.L_25 - .L_24)
.L_24:
        /*006c*/ 	.word	0x00000000
        /*0070*/ 	.short	0x0000
        /*0072*/ 	.short	0x0000
        /*0074*/ 	.byte	0x00, 0xf4, 0x21, 0x00


	//----- nvinfo : EIATTR_SPARSE_MMA_MASK
	.align		4
.L_25:
        /*0078*/ 	.byte	0x03, 0x50
        /*007a*/ 	.short	0x0000


	//----- nvinfo : EIATTR_MAXREG_COUNT
	.align		4
        /*007c*/ 	.byte	0x03, 0x1b
        /*007e*/ 	.short	0x00ff


	//----- nvinfo : EIATTR_EXIT_INSTR_OFFSETS
	.align		4
        /*0080*/ 	.byte	0x04, 0x1c
        /*0082*/ 	.short	(.L_27 - .L_26)


	//   ....[0]....
.L_26:
        /*0084*/ 	.word	0x00001330


	//   ....[1]....
        /*0088*/ 	.word	0x00001350


	//----- nvinfo : EIATTR_REQNTID
	.align		4
.L_27:
        /*008c*/ 	.byte	0x04, 0x10
        /*008e*/ 	.short	(.L_29 - .L_28)
.L_28:
        /*0090*/ 	.word	0x00000080
        /*0094*/ 	.word	0x00000001
        /*0098*/ 	.word	0x00000001


	//----- nvinfo : EIATTR_CBANK_PARAM_SIZE
	.align		4
.L_29:
        /*009c*/ 	.byte	0x03, 0x19
        /*009e*/ 	.short	0x0034


	//----- nvinfo : EIATTR_PARAM_CBANK
	.align		4
        /*00a0*/ 	.byte	0x04, 0x0a
        /*00a2*/ 	.short	(.L_31 - .L_30)
	.align		4
.L_30:
        /*00a4*/ 	.word	index@(.nv.constant0.triton_poi_fused_clone_7)
        /*00a8*/ 	.short	0x0210
        /*00aa*/ 	.short	0x0034


	//----- nvinfo : EIATTR_SW_WAR
	.align		4
.L_31:
        /*00ac*/ 	.byte	0x04, 0x36
        /*00ae*/ 	.short	(.L_33 - .L_32)
.L_32:
        /*00b0*/ 	.word	0x00000008
.L_33:


//--------------------- .nv.callgraph             --------------------------
	.section	.nv.callgraph,"",@"SHT_CUDA_CALLGRAPH"
	.align	4
	.sectionentsize	8
	.align		4
        /*0000*/ 	.word	0x00000000
	.align		4
        /*0004*/ 	.word	0xffffffff
	.align		4
        /*0008*/ 	.word	0x00000000
	.align		4
        /*000c*/ 	.word	0xfffffffe
	.align		4
        /*0010*/ 	.word	0x00000000
	.align		4
        /*0014*/ 	.word	0xfffffffd
	.align		4
        /*0018*/ 	.word	0x00000000
	.align		4
        /*001c*/ 	.word	0xfffffffc


//--------------------- .nv.constant4             --------------------------
	.section	.nv.constant4,"a",@progbits
	.align	8
	.align		8
.nv.constant4:
        /*0000*/ 	.dword	_$_str
	.align		8
        /*0008*/ 	.dword	_$_str_$_2


//--------------------- .text.triton_poi_fused_clone_7 --------------------------
	.section	.text.triton_poi_fused_clone_7,"ax",@progbits
	.align	128
        .global         triton_poi_fused_clone_7
        .type           triton_poi_fused_clone_7,@function
        .size           triton_poi_fused_clone_7,(.L_x_1 - triton_poi_fused_clone_7)
        .other          triton_poi_fused_clone_7,@"STO_CUDA_ENTRY STV_DEFAULT"
triton_poi_fused_clone_7:
.text.triton_poi_fused_clone_7:
[----:B------:R-:W0:Y:S01]  /*0000*/  LDC R1, c[0x0][0x28] ;  /* 0x00000a00ff017b82 */ /* 0x000e220000000800 */
[----:B------:R-:W1:Y:S07]  /*0010*/  S2R R0, SR_TID.X ;  /* 0x0000000000007919 */ /* 0x000e6e0000002100 */
[----:B------:R-:W2:Y:S01]  /*0020*/  LDC.64 R22, c[0x0][0x220] ;  /* 0x00008800ff167b82 */ /* 0x000ea20000000a00 */
[----:B------:R-:W-:Y:S01]  /*0030*/  ULDC.64 UR4, c[0x0][0x208] ;  /* 0x0000820000047ab9 */ /* 0x000fe20000000a00 */
[----:B------:R-:W3:Y:S01]  /*0040*/  S2R R9, SR_CTAID.X ;  /* 0x0000000000097919 */ /* 0x000ee20000002500 */
[----:B------:R-:W-:-:S02]  /*0050*/  CS2R R16, SRZ ;  /* 0x0000000000107805 */ /* 0x000fc4000001ff00 */
[----:B------:R-:W-:Y:S01]  /*0060*/  MOV R14, RZ ;  /* 0x000000ff000e7202 */ /* 0x000fe20000000f00 */
[----:B------:R-:W-:Y:S02]  /*0070*/  HFMA2.MMA R12, -RZ, RZ, 0, 0 ;  /* 0x00000000ff0c7435 */ /* 0x000fe400000001ff */
[----:B------:R-:W4:Y:S01]  /*0080*/  LDC.64 R36, c[0x0][0x210] ;  /* 0x00008400ff247b82 */ /* 0x000f220000000a00 */
[----:B-1----:R-:W-:-:S04]  /*0090*/  SHF.L.U32 R0, R0, 0x2, RZ ;  /* 0x0000000200007819 */ /* 0x002fc800000006ff */
[----:B------:R-:W-:-:S04]  /*00a0*/  LOP3.LUT R0, R0, 0x1fc, RZ, 0xc0, !PT ;  /* 0x000001fc00007812 */ /* 0x000fc800078ec0ff */
[----:B---3--:R-:W-:-:S04]  /*00b0*/  LEA R9, R9, R0, 0xa ;  /* 0x0000000009097211 */ /* 0x008fc800078e50ff */
[C---:B------:R-:W-:Y:S01]  /*00c0*/  ISETP.GE.AND P1, PT, R9.reuse, 0x15200, PT ;  /* 0x000152000900780c */ /* 0x040fe20003f26270 */
[----:B------:R-:W-:-:S05]  /*00d0*/  IMAD.HI R8, R9, 0x60f25deb, RZ ;  /* 0x60f25deb09087827 */ /* 0x000fca00078e02ff */
[----:B------:R-:W-:-:S04]  /*00e0*/  SHF.R.U32.HI R3, RZ, 0x1f, R8 ;  /* 0x0000001fff037819 */ /* 0x000fc80000011608 */
[----:B------:R-:W-:-:S04]  /*00f0*/  LEA.HI.SX32 R8, R8, R3, 0x18 ;  /* 0x0000000308087211 */ /* 0x000fc800078fc2ff */
[----:B------:R-:W-:-:S04]  /*0100*/  LEA.HI R0, R8, R8, RZ, 0x5 ;  /* 0x0000000808007211 */ /* 0x000fc800078f28ff */
[----:B------:R-:W-:Y:S01]  /*0110*/  LOP3.LUT R35, R0, 0xffffffe0, RZ, 0xc0, !PT ;  /* 0xffffffe000237812 */ /* 0x000fe200078ec0ff */
[----:B------:R-:W-:-:S03]  /*0120*/  HFMA2.MMA R0, -RZ, RZ, 0, 0 ;  /* 0x00000000ff007435 */ /* 0x000fc600000001ff */
[----:B------:R-:W-:-:S05]  /*0130*/  IADD3 R35, R8, -R35, RZ ;  /* 0x8000002308237210 */ /* 0x000fca0007ffe0ff */
[----:B--2---:R-:W-:-:S05]  /*0140*/  IMAD.WIDE R6, R35, 0x4, R22 ;  /* 0x0000000423067825 */ /* 0x004fca00078e0216 */
[----:B------:R-:W2:Y:S04]  /*0150*/  @!P1 LDG.E.EL R0, desc[UR4][R6.64] ;  /* 0x0000000406009981 */ /* 0x000ea8000c2e1900 */
[----:B------:R-:W3:Y:S04]  /*0160*/  @!P1 LDG.E.EL R17, desc[UR4][R6.64] ;  /* 0x0000000406119981 */ /* 0x000ee8000c2e1900 */
[----:B------:R-:W5:Y:S01]  /*0170*/  @!P1 LDG.E.EL R14, desc[UR4][R6.64] ;  /* 0x00000004060e9981 */ /* 0x000f62000c2e1900 */
[----:B------:R-:W-:-:S03]  /*0180*/  IADD3 R3, R9, 0x200, RZ ;  /* 0x0000020009037810 */ /* 0x000fc60007ffe0ff */
[----:B------:R1:W2:Y:S01]  /*0190*/  @!P1 LDG.E.EL R12, desc[UR4][R6.64] ;  /* 0x00000004060c9981 */ /* 0x0002a2000c2e1900 */
[----:B------:R-:W-:Y:S01]  /*01a0*/  IADD3 R10, R9, 0x3, RZ ;  /* 0x00000003090a7810 */ /* 0x000fe20007ffe0ff */
[C---:B------:R-:W-:Y:S01]  /*01b0*/  IMAD.HI R20, R3.reuse, 0x60f25deb, RZ ;  /* 0x60f25deb03147827 */ /* 0x040fe200078e02ff */
[----:B------:R-:W-:Y:S02]  /*01c0*/  ISETP.GE.AND P0, PT, R3, 0x15200, PT ;  /* 0x000152000300780c */ /* 0x000fe40003f06270 */
[----:B------:R-:W-:Y:S01]  /*01d0*/  IADD3 R5, R9, 0x2, RZ ;  /* 0x0000000209057810 */ /* 0x000fe20007ffe0ff */
[----:B------:R-:W-:Y:S01]  /*01e0*/  IMAD.HI R19, R10, 0x4ec4ec4f, RZ ;  /* 0x4ec4ec4f0a137827 */ /* 0x000fe200078e02ff */
[----:B------:R-:W-:Y:S02]  /*01f0*/  SHF.R.U32.HI R15, RZ, 0x1f, R20 ;  /* 0x0000001fff0f7819 */ /* 0x000fe40000011614 */
[----:B------:R-:W-:Y:S01]  /*0200*/  IADD3 R11, R9, 0x1, RZ ;  /* 0x00000001090b7810 */ /* 0x000fe20007ffe0ff */
[----:B------:R-:W-:Y:S01]  /*0210*/  IMAD.HI R2, R9, 0x4ec4ec4f, RZ ;  /* 0x4ec4ec4f09027827 */ /* 0x000fe200078e02ff */
[----:B-1----:R-:W-:-:S02]  /*0220*/  SHF.R.U32.HI R6, RZ, 0x1f, R19 ;  /* 0x0000001fff067819 */ /* 0x002fc40000011613 */
[----:B------:R-:W-:Y:S01]  /*0230*/  LEA.HI.SX32 R20, R20, R15, 0x18 ;  /* 0x0000000f14147211 */ /* 0x000fe200078fc2ff */
[----:B------:R-:W-:Y:S01]  /*0240*/  IMAD.HI R4, R5, 0x4ec4ec4f, RZ ;  /* 0x4ec4ec4f05047827 */ /* 0x000fe200078e02ff */
[----:B------:R-:W-:Y:S02]  /*0250*/  LEA.HI.SX32 R19, R19, R6, 0x1d ;  /* 0x0000000613137211 */ /* 0x000fe400078feaff */
[----:B------:R-:W-:Y:S01]  /*0260*/  LEA.HI R6, R20, R20, RZ, 0x5 ;  /* 0x0000001414067211 */ /* 0x000fe200078f28ff */
[----:B------:R-:W-:Y:S01]  /*0270*/  IMAD.HI R24, R11, 0x4ec4ec4f, RZ ;  /* 0x4ec4ec4f0b187827 */ /* 0x000fe200078e02ff */
[----:B------:R-:W-:Y:S02]  /*0280*/  SHF.R.U32.HI R13, RZ, 0x1f, R2 ;  /* 0x0000001fff0d7819 */ /* 0x000fe40000011602 */
[----:B------:R-:W-:Y:S01]  /*0290*/  LOP3.LUT R31, R6, 0xffffffe0, RZ, 0xc0, !PT ;  /* 0xffffffe0061f7812 */ /* 0x000fe200078ec0ff */
[----:B------:R-:W-:Y:S01]  /*02a0*/  VIADD R15, R9, 0x201 ;  /* 0x00000201090f7836 */ /* 0x000fe20000000000 */
[----:B------:R-:W-:Y:S01]  /*02b0*/  LEA.HI.SX32 R2, R2, R13, 0x1d ;  /* 0x0000000d02027211 */ /* 0x000fe200078feaff */
[----:B------:R-:W-:Y:S01]  /*02c0*/  HFMA2.MMA R30, -RZ, RZ, 0, 0 ;  /* 0x00000000ff1e7435 */ /* 0x000fe200000001ff */
[----:B------:R-:W-:Y:S01]  /*02d0*/  IADD3 R31, R20, -R31, RZ ;  /* 0x8000001f141f7210 */ /* 0x000fe20007ffe0ff */
[----:B------:R-:W-:Y:S01]  /*02e0*/  IMAD.HI R18, R15, 0x4ec4ec4f, RZ ;  /* 0x4ec4ec4f0f127827 */ /* 0x000fe200078e02ff */
[----:B------:R-:W-:-:S02]  /*02f0*/  SHF.R.U32.HI R13, RZ, 0x1f, R4 ;  /* 0x0000001fff0d7819 */ /* 0x000fc40000011604 */
[----:B------:R-:W-:Y:S01]  /*0300*/  SHF.R.U32.HI R7, RZ, 0x1f, R24 ;  /* 0x0000001fff077819 */ /* 0x000fe20000011618 */
[----:B------:R-:W-:Y:S01]  /*0310*/  IMAD.WIDE R22, R31, 0x4, R22 ;  /* 0x000000041f167825 */ /* 0x000fe200078e0216 */
[----:B------:R-:W-:Y:S02]  /*0320*/  LEA.HI.SX32 R4, R4, R13, 0x1d ;  /* 0x0000000d04047211 */ /* 0x000fe400078feaff */
[----:B------:R-:W-:Y:S01]  /*0330*/  IADD3 R13, R9, 0x203, RZ ;  /* 0x00000203090d7810 */ /* 0x000fe20007ffe0ff */
[----:B------:R-:W-:Y:S01]  /*0340*/  IMAD.HI R6, R3, 0x4ec4ec4f, RZ ;  /* 0x4ec4ec4f03067827 */ /* 0x000fe200078e02ff */
[----:B------:R-:W2:Y:S01]  /*0350*/  @!P0 LDG.E.EL R16, desc[UR4][R22.64] ;  /* 0x0000000416108981 */ /* 0x000ea2000c2e1900 */
[----:B------:R-:W-:Y:S02]  /*0360*/  LEA.HI.SX32 R24, R24, R7, 0x1d ;  /* 0x0000000718187211 */ /* 0x000fe400078feaff */
[----:B------:R-:W-:Y:S01]  /*0370*/  IADD3 R7, R9, 0x202, RZ ;  /* 0x0000020209077810 */ /* 0x000fe20007ffe0ff */
[----:B------:R-:W-:Y:S01]  /*0380*/  IMAD.HI R28, R13, 0x4ec4ec4f, RZ ;  /* 0x4ec4ec4f0d1c7827 */ /* 0x000fe200078e02ff */
[----:B------:R-:W-:Y:S01]  /*0390*/  SHF.R.U32.HI R25, RZ, 0x1f, R18 ;  /* 0x0000001fff197819 */ /* 0x000fe20000011612 */
[----:B------:R-:W2:Y:S01]  /*03a0*/  @!P0 LDG.E.EL R30, desc[UR4][R22.64] ;  /* 0x00000004161e8981 */ /* 0x000ea2000c2e1900 */
[----:B------:R-:W-:Y:S01]  /*03b0*/  SHF.R.U32.HI R21, RZ, 0x1f, R6 ;  /* 0x0000001fff157819 */ /* 0x000fe20000011606 */
[----:B------:R-:W-:Y:S01]  /*03c0*/  IMAD.HI R27, R7, 0x4ec4ec4f, RZ ;  /* 0x4ec4ec4f071b7827 */ /* 0x000fe200078e02ff */
[----:B------:R-:W-:-:S02]  /*03d0*/  LEA.HI.SX32 R26, R18, R25, 0x1d ;  /* 0x00000019121a7211 */ /* 0x000fc400078feaff */
[----:B------:R-:W-:Y:S02]  /*03e0*/  SHF.R.U32.HI R29, RZ, 0x1f, R28 ;  /* 0x0000001fff1d7819 */ /* 0x000fe4000001161c */
[----:B------:R-:W-:Y:S02]  /*03f0*/  MOV R25, 0x310 ;  /* 0x0000031000197802 */ /* 0x000fe40000000f00 */
[----:B------:R-:W-:Y:S01]  /*0400*/  SHF.R.U32.HI R18, RZ, 0x1f, R27 ;  /* 0x0000001fff127819 */ /* 0x000fe2000001161b */
[----:B------:R-:W-:Y:S01]  /*0410*/  IMAD R10, R19, -0x1a, R10 ;  /* 0xffffffe6130a7824 */ /* 0x000fe200078e020a */
[----:B------:R-:W-:Y:S01]  /*0420*/  LEA.HI.SX32 R6, R6, R21, 0x1d ;  /* 0x0000001506067211 */ /* 0x000fe200078feaff */
[----:B------:R-:W-:Y:S01]  /*0430*/  IMAD R24, R24, -0x1a, R11 ;  /* 0xffffffe618187824 */ /* 0x000fe200078e020b */
[----:B------:R-:W-:Y:S01]  /*0440*/  LEA.HI.SX32 R28, R28, R29, 0x1d ;  /* 0x0000001d1c1c7211 */ /* 0x000fe200078feaff */
[----:B------:R-:W-:Y:S01]  /*0450*/  IMAD.HI R21, R2, 0x4ec4ec4f, RZ ;  /* 0x4ec4ec4f02157827 */ /* 0x000fe200078e02ff */
[----:B------:R-:W-:-:S03]  /*0460*/  LEA.HI.SX32 R18, R27, R18, 0x1d ;  /* 0x000000121b127211 */ /* 0x000fc600078feaff */
[-C--:B------:R-:W-:Y:S02]  /*0470*/  IMAD R19, R8, R25.reuse, 0x1d ;  /* 0x0000001d08137424 */ /* 0x080fe400078e0219 */
[----:B------:R-:W-:Y:S01]  /*0480*/  IMAD R11, R20, R25, 0x1d ;  /* 0x0000001d140b7424 */ /* 0x000fe200078e0219 */
[----:B------:R-:W-:Y:S01]  /*0490*/  SHF.R.U32.HI R20, RZ, 0x1f, R21 ;  /* 0x0000001fff147819 */ /* 0x000fe20000011615 */
[----:B------:R-:W-:Y:S01]  /*04a0*/  IMAD R28, R28, -0x1a, R13 ;  /* 0xffffffe61c1c7824 */ /* 0x000fe200078e020d */
[----:B------:R-:W-:Y:S01]  /*04b0*/  IADD3 R13, R24, R19, RZ ;  /* 0x00000013180d7210 */ /* 0x000fe20007ffe0ff */
[----:B------:R-:W-:Y:S02]  /*04c0*/  IMAD R24, R18, -0x1a, R7 ;  /* 0xffffffe612187824 */ /* 0x000fe400078e0207 */
[----:B------:R-:W-:Y:S01]  /*04d0*/  IMAD.HI R27, R6, 0x4ec4ec4f, RZ ;  /* 0x4ec4ec4f061b7827 */ /* 0x000fe200078e02ff */
[----:B------:R-:W-:-:S03]  /*04e0*/  LEA.HI.SX32 R21, R21, R20, 0x1d ;  /* 0x0000001415157211 */ /* 0x000fc600078feaff */
[----:B------:R-:W-:Y:S01]  /*04f0*/  IMAD R20, R6, -0x1a, R3 ;  /* 0xffffffe606147824 */ /* 0x000fe200078e0203 */
[----:B------:R-:W-:Y:S01]  /*0500*/  IADD3 R3, R24, R11, RZ ;  /* 0x0000000b18037210 */ /* 0x000fe20007ffe0ff */
[----:B------:R-:W-:Y:S01]  /*0510*/  IMAD R8, R2, -0x1a, R9 ;  /* 0xffffffe602087824 */ /* 0x000fe200078e0209 */
[----:B------:R-:W-:Y:S01]  /*0520*/  SHF.R.U32.HI R24, RZ, 0x1f, R27 ;  /* 0x0000001fff187819 */ /* 0x000fe2000001161b */
[C---:B------:R-:W-:Y:S02]  /*0530*/  IMAD R5, R4.reuse, -0x1a, R5 ;  /* 0xffffffe604057824 */ /* 0x040fe400078e0205 */
[----:B------:R-:W-:Y:S01]  /*0540*/  IMAD.HI R25, R4, 0x4ec4ec4f, RZ ;  /* 0x4ec4ec4f04197827 */ /* 0x000fe200078e02ff */
[----:B------:R-:W-:-:S03]  /*0550*/  LEA.HI.SX32 R27, R27, R24, 0x1d ;  /* 0x000000181b1b7211 */ /* 0x000fc600078feaff */
[----:B------:R-:W-:Y:S02]  /*0560*/  IMAD R26, R26, -0x1a, R15 ;  /* 0xffffffe61a1a7824 */ /* 0x000fe400078e020f */
[----:B------:R-:W-:Y:S01]  /*0570*/  IMAD.HI R29, R18, 0x4ec4ec4f, RZ ;  /* 0x4ec4ec4f121d7827 */ /* 0x000fe200078e02ff */
[----:B------:R-:W-:Y:S02]  /*0580*/  IADD3 R15, R20, R11, RZ ;  /* 0x0000000b140f7210 */ /* 0x000fe40007ffe0ff */
[----:B------:R-:W-:Y:S01]  /*0590*/  IADD3 R8, R8, R19, RZ ;  /* 0x0000001308087210 */ /* 0x000fe20007ffe0ff */
[----:B------:R-:W-:Y:S01]  /*05a0*/  IMAD.IADD R10, R10, 0x1, R19 ;  /* 0x000000010a0a7824 */ /* 0x000fe200078e0213 */
[----:B------:R-:W-:Y:S02]  /*05b0*/  IADD3 R5, R5, R19, RZ ;  /* 0x0000001305057210 */ /* 0x000fe40007ffe0ff */
[----:B------:R-:W-:Y:S02]  /*05c0*/  SHF.R.U32.HI R20, RZ, 0x1f, R25 ;  /* 0x0000001fff147819 */ /* 0x000fe40000011619 */
[----:B------:R-:W-:-:S02]  /*05d0*/  IADD3 R19, R26, R11, RZ ;  /* 0x0000000b1a137210 */ /* 0x000fc40007ffe0ff */
[----:B------:R-:W-:Y:S01]  /*05e0*/  SHF.R.U32.HI R26, RZ, 0x1f, R29 ;  /* 0x0000001fff1a7819 */ /* 0x000fe2000001161d */
[----:B------:R-:W-:Y:S01]  /*05f0*/  IMAD R6, R27, -0x1a, R6 ;  /* 0xffffffe61b067824 */ /* 0x000fe200078e0206 */
[----:B------:R-:W-:Y:S01]  /*0600*/  LEA.HI.SX32 R25, R25, R20, 0x1d ;  /* 0x0000001419197211 */ /* 0x000fe200078feaff */
[----:B------:R-:W-:Y:S01]  /*0610*/  IMAD R21, R21, -0x1a, R2 ;  /* 0xffffffe615157824 */ /* 0x000fe200078e0202 */
[----:B------:R-:W-:Y:S01]  /*0620*/  LEA.HI.SX32 R29, R29, R26, 0x1d ;  /* 0x0000001a1d1d7211 */ /* 0x000fe200078feaff */
[----:B------:R-:W-:Y:S01]  /*0630*/  IMAD R19, R6, 0x1c, R19 ;  /* 0x0000001c06137824 */ /* 0x000fe200078e0213 */
[----:B------:R-:W-:Y:S01]  /*0640*/  IADD3 R7, R28, R11, RZ ;  /* 0x0000000b1c077210 */ /* 0x000fe20007ffe0ff */
[----:B------:R-:W-:Y:S02]  /*0650*/  IMAD R25, R25, -0x1a, R4 ;  /* 0xffffffe619197824 */ /* 0x000fe400078e0204 */
[----:B------:R-:W-:Y:S02]  /*0660*/  IMAD R11, R21, 0x1c, R8 ;  /* 0x0000001c150b7824 */ /* 0x000fe400078e0208 */
[----:B------:R-:W-:Y:S01]  /*0670*/  IMAD R2, R29, -0x1a, R18 ;  /* 0xffffffe61d027824 */ /* 0x000fe200078e0212 */
[----:B------:R-:W-:Y:S01]  /*0680*/  MOV R18, RZ ;  /* 0x000000ff00127202 */ /* 0x000fe20000000f00 */
[----:B----4-:R-:W-:Y:S01]  /*0690*/  IMAD.WIDE R28, R19, 0x4, R36 ;  /* 0x00000004131c7825 */ /* 0x010fe200078e0224 */
[----:B------:R-:W-:-:S03]  /*06a0*/  MOV R19, RZ ;  /* 0x000000ff00137202 */ /* 0x000fc60000000f00 */
[----:B------:R-:W-:Y:S02]  /*06b0*/  IMAD R41, R25, 0x1c, R10 ;  /* 0x0000001c19297824 */ /* 0x000fe400078e020a */
[----:B------:R-:W-:Y:S01]  /*06c0*/  IMAD.WIDE R10, R11, 0x4, R36 ;  /* 0x000000040b0a7825 */ /* 0x000fe200078e0224 */
[----:B------:R-:W4:Y:S03]  /*06d0*/  @!P0 LDG.E.EL R19, desc[UR4][R22.64] ;  /* 0x0000000416138981 */ /* 0x000f26000c2e1900 */
[----:B------:R-:W-:Y:S01]  /*06e0*/  IMAD R39, R6, 0x1c, R15 ;  /* 0x0000001c06277824 */ /* 0x000fe200078e020f */
[----:B------:R1:W4:Y:S03]  /*06f0*/  @!P1 LDG.E R18, desc[UR4][R10.64] ;  /* 0x000000040a129981 */ /* 0x000326000c1e1900 */
[----:B------:R-:W-:Y:S01]  /*0700*/  IMAD.WIDE R38, R39, 0x4, R36 ;  /* 0x0000000427267825 */ /* 0x000fe200078e0224 */
[----:B01----:R-:W-:-:S03]  /*0710*/  CS2R R10, SRZ ;  /* 0x00000000000a7805 */ /* 0x003fc6000001ff00 */
[----:B------:R-:W-:Y:S02]  /*0720*/  IMAD R5, R25, 0x1c, R5 ;  /* 0x0000001c19057824 */ /* 0x000fe400078e0205 */
[----:B------:R-:W0:Y:S01]  /*0730*/  LDC.64 R24, c[0x0][0x218] ;  /* 0x00008600ff187b82 */ /* 0x000e220000000a00 */
[----:B------:R1:W4:Y:S01]  /*0740*/  @!P0 LDG.E R11, desc[UR4][R38.64] ;  /* 0x00000004260b8981 */ /* 0x000322000c1e1900 */
[----:B------:R-:W-:Y:S01]  /*0750*/  HFMA2.MMA R6, -RZ, RZ, 0, 0 ;  /* 0x00000000ff067435 */ /* 0x000fe200000001ff */
[----:B------:R-:W-:Y:S02]  /*0760*/  IMAD R21, R21, 0x1c, R13 ;  /* 0x0000001c15157824 */ /* 0x000fe400078e020d */
[----:B------:R0:W4:Y:S01]  /*0770*/  @!P0 LDG.E R10, desc[UR4][R28.64] ;  /* 0x000000041c0a8981 */ /* 0x000122000c1e1900 */
[----:B-1----:R-:W-:-:S06]  /*0780*/  CS2R R38, SRZ ;  /* 0x0000000000267805 */ /* 0x002fcc000001ff00 */
[----:B------:R-:W4:Y:S01]  /*0790*/  @!P0 LDG.E.EL R39, desc[UR4][R22.64] ;  /* 0x0000000416278981 */ /* 0x000f22000c2e1900 */
[----:B------:R-:W-:-:S04]  /*07a0*/  IMAD.WIDE R20, R21, 0x4, R36 ;  /* 0x0000000415147825 */ /* 0x000fc800078e0224 */
[--C-:B0-----:R-:W-:Y:S01]  /*07b0*/  IMAD.WIDE R26, R35, 0x4, R24.reuse ;  /* 0x00000004231a7825 */ /* 0x101fe200078e0218 */
[----:B------:R0:W4:Y:S03]  /*07c0*/  @!P1 LDG.E R6, desc[UR4][R20.64] ;  /* 0x0000000414069981 */ /* 0x000126000c1e1900 */
[----:B------:R-:W-:Y:S02]  /*07d0*/  IMAD.WIDE R28, R31, 0x4, R24 ;  /* 0x000000041f1c7825 */ /* 0x000fe400078e0218 */
[----:B------:R-:W1:Y:S02]  /*07e0*/  LDC.64 R24, c[0x0][0x230] ;  /* 0x00008c00ff187b82 */ /* 0x000e640000000a00 */
[----:B------:R-:W-:-:S06]  /*07f0*/  IMAD R33, R2, 0x1c, R3 ;  /* 0x0000001c02217824 */ /* 0x000fcc00078e0203 */
[----:B0-----:R-:W0:Y:S01]  /*0800*/  LDC.64 R20, c[0x0][0x228] ;  /* 0x00008a00ff147b82 */ /* 0x001e220000000a00 */
[----:B------:R-:W-:Y:S02]  /*0810*/  IMAD R7, R2, 0x1c, R7 ;  /* 0x0000001c02077824 */ /* 0x000fe400078e0207 */
[----:B------:R-:W-:Y:S02]  /*0820*/  IMAD.MOV.U32 R15, RZ, RZ, RZ ;  /* 0x000000ffff0f7224 */ /* 0x000fe400078e00ff */
[----:B------:R-:W-:Y:S01]  /*0830*/  IMAD.WIDE R2, R5, 0x4, R36 ;  /* 0x0000000405027825 */ /* 0x000fe200078e0224 */
[----:B------:R-:W-:-:S03]  /*0840*/  CS2R R4, SRZ ;  /* 0x0000000000047805 */ /* 0x000fc6000001ff00 */
[--C-:B------:R-:W-:Y:S01]  /*0850*/  IMAD.WIDE R40, R41, 0x4, R36.reuse ;  /* 0x0000000429287825 */ /* 0x100fe200078e0224 */
[----:B------:R1:W4:Y:S03]  /*0860*/  @!P1 LDG.E R15, desc[UR4][R2.64] ;  /* 0x00000004020f9981 */ /* 0x000326000c1e1900 */
[--C-:B------:R-:W-:Y:S01]  /*0870*/  IMAD.WIDE R32, R33, 0x4, R36.reuse ;  /* 0x0000000421207825 */ /* 0x100fe200078e0224 */
[----:B------:R-:W-:Y:S01]  /*0880*/  HFMA2.MMA R13, -RZ, RZ, 0, 0 ;  /* 0x00000000ff0d7435 */ /* 0x000fe200000001ff */
[----:B------:R-:W-:Y:S01]  /*0890*/  MOV R8, RZ ;  /* 0x000000ff00087202 */ /* 0x000fe20000000f00 */
[----:B------:R-:W4:Y:S01]  /*08a0*/  @!P1 LDG.E.EL R5, desc[UR4][R26.64] ;  /* 0x000000041a059981 */ /* 0x000f22000c2e1900 */
[----:B------:R-:W-:Y:S01]  /*08b0*/  IMAD.WIDE R36, R7, 0x4, R36 ;  /* 0x0000000407247825 */ /* 0x000fe200078e0224 */
[----:B------:R-:W-:Y:S01]  /*08c0*/  HFMA2.MMA R7, -RZ, RZ, 0, 0 ;  /* 0x00000000ff077435 */ /* 0x000fe200000001ff */
[----:B-1----:R-:W-:Y:S01]  /*08d0*/  CS2R R2, SRZ ;  /* 0x0000000000027805 */ /* 0x002fe2000001ff00 */
[----:B------:R1:W4:Y:S01]  /*08e0*/  @!P1 LDG.E R4, desc[UR4][R40.64] ;  /* 0x0000000428049981 */ /* 0x000322000c1e1900 */
[----:B------:R-:W-:-:S03]  /*08f0*/  IMAD.WIDE R22, R35, 0x4, R24 ;  /* 0x0000000423167825 */ /* 0x000fc600078e0218 */
[----:B------:R-:W4:Y:S04]  /*0900*/  @!P1 LDG.E.EL R13, desc[UR4][R26.64] ;  /* 0x000000041a0d9981 */ /* 0x000f28000c2e1900 */
[----:B------:R-:W4:Y:S04]  /*0910*/  @!P1 LDG.E.EL R3, desc[UR4][R26.64] ;  /* 0x000000041a039981 */ /* 0x000f28000c2e1900 */
[----:B------:R0:W4:Y:S01]  /*0920*/  @!P1 LDG.E.EL R2, desc[UR4][R26.64] ;  /* 0x000000041a029981 */ /* 0x000122000c2e1900 */
[----:B-1----:R-:W-:-:S03]  /*0930*/  CS2R R40, SRZ ;  /* 0x0000000000287805 */ /* 0x002fc6000001ff00 */
[----:B------:R1:W4:Y:S01]  /*0940*/  @!P0 LDG.E R7, desc[UR4][R36.64] ;  /* 0x0000000424078981 */ /* 0x000322000c1e1900 */
[----:B------:R-:W-:-:S03]  /*0950*/  MOV R34, RZ ;  /* 0x000000ff00227202 */ /* 0x000fc60000000f00 */
[----:B------:R1:W4:Y:S01]  /*0960*/  @!P0 LDG.E R8, desc[UR4][R32.64] ;  /* 0x0000000420088981 */ /* 0x000322000c1e1900 */
[----:B0-----:R-:W-:Y:S01]  /*0970*/  IMAD.WIDE R26, R35, 0x4, R20 ;  /* 0x00000004231a7825 */ /* 0x001fe200078e0214 */
[----:B------:R-:W-:Y:S01]  /*0980*/  HFMA2.MMA R35, -RZ, RZ, 0, 0 ;  /* 0x00000000ff237435 */ /* 0x000fe200000001ff */
[----:B------:R-:W-:Y:S01]  /*0990*/  CS2R R44, SRZ ;  /* 0x00000000002c7805 */ /* 0x000fe2000001ff00 */
[----:B------:R-:W4:Y:S01]  /*09a0*/  @!P0 LDG.E.EL R34, desc[UR4][R28.64] ;  /* 0x000000041c228981 */ /* 0x000f22000c2e1900 */
[----:B-1----:R-:W-:-:S03]  /*09b0*/  CS2R R36, SRZ ;  /* 0x0000000000247805 */ /* 0x002fc6000001ff00 */
[----:B------:R-:W4:Y:S01]  /*09c0*/  @!P1 LDG.E.EL R41, desc[UR4][R26.64] ;  /* 0x000000041a299981 */ /* 0x000f22000c2e1900 */
[----:B------:R-:W-:-:S03]  /*09d0*/  CS2R R32, SRZ ;  /* 0x0000000000207805 */ /* 0x000fc6000001ff00 */
[----:B------:R-:W4:Y:S04]  /*09e0*/  @!P1 LDG.E.EL R40, desc[UR4][R26.64] ;  /* 0x000000041a289981 */ /* 0x000f28000c2e1900 */
[----:B------:R-:W4:Y:S04]  /*09f0*/  @!P1 LDG.E.EL R38, desc[UR4][R26.64] ;  /* 0x000000041a269981 */ /* 0x000f28000c2e1900 */
[----:B------:R0:W4:Y:S01]  /*0a00*/  @!P1 LDG.E.EL R36, desc[UR4][R26.64] ;  /* 0x000000041a249981 */ /* 0x000122000c2e1900 */
[----:B------:R-:W-:Y:S01]  /*0a10*/  CS2R R42, SRZ ;  /* 0x00000000002a7805 */ /* 0x000fe2000001ff00 */
[----:B------:R-:W-:-:S02]  /*0a20*/  IMAD.WIDE R20, R31, 0x4, R20 ;  /* 0x000000041f147825 */ /* 0x000fc400078e0214 */
[----:B------:R-:W4:Y:S04]  /*0a30*/  @!P0 LDG.E.EL R32, desc[UR4][R28.64] ;  /* 0x000000041c208981 */ /* 0x000f28000c2e1900 */
[----:B------:R-:W4:Y:S01]  /*0a40*/  @!P0 LDG.E.EL R33, desc[UR4][R28.64] ;  /* 0x000000041c218981 */ /* 0x000f22000c2e1900 */
[----:B0-----:R-:W-:-:S03]  /*0a50*/  CS2R R26, SRZ ;  /* 0x00000000001a7805 */ /* 0x001fc6000001ff00 */
[----:B------:R0:W4:Y:S01]  /*0a60*/  @!P0 LDG.E.EL R37, desc[UR4][R28.64] ;  /* 0x000000041c258981 */ /* 0x000122000c2e1900 */
[----:B------:R-:W-:-:S03]  /*0a70*/  IMAD.WIDE R24, R31, 0x4, R24 ;  /* 0x000000041f187825 */ /* 0x000fc600078e0218 */
[----:B------:R-:W4:Y:S04]  /*0a80*/  @!P1 LDG.E.EL R44, desc[UR4][R22.64] ;  /* 0x00000004162c9981 */ /* 0x000f28000c2e1900 */
[----:B------:R-:W4:Y:S01]  /*0a90*/  @!P1 LDG.E.EL R27, desc[UR4][R22.64] ;  /* 0x00000004161b9981 */ /* 0x000f22000c2e1900 */
[----:B0-----:R-:W-:-:S03]  /*0aa0*/  CS2R R28, SRZ ;  /* 0x00000000001c7805 */ /* 0x001fc6000001ff00 */
[----:B------:R-:W4:Y:S04]  /*0ab0*/  @!P1 LDG.E.EL R35, desc[UR4][R22.64] ;  /* 0x0000000416239981 */ /* 0x000f28000c2e1900 */
[----:B------:R-:W4:Y:S01]  /*0ac0*/  @!P1 LDG.E.EL R45, desc[UR4][R22.64] ;  /* 0x00000004162d9981 */ /* 0x000f22000c2e1900 */
[----:B------:R-:W-:-:S03]  /*0ad0*/  MOV R31, RZ ;  /* 0x000000ff001f7202 */ /* 0x000fc60000000f00 */
[----:B------:R-:W4:Y:S04]  /*0ae0*/  @!P0 LDG.E.EL R28, desc[UR4][R20.64] ;  /* 0x00000004141c8981 */ /* 0x000f28000c2e1900 */
[----:B------:R-:W4:Y:S04]  /*0af0*/  @!P0 LDG.E.EL R43, desc[UR4][R20.64] ;  /* 0x00000004142b8981 */ /* 0x000f28000c2e1900 */
[----:B------:R-:W4:Y:S04]  /*0b00*/  @!P0 LDG.E.EL R42, desc[UR4][R20.64] ;  /* 0x00000004142a8981 */ /* 0x000f28000c2e1900 */
[----:B------:R0:W4:Y:S04]  /*0b10*/  @!P0 LDG.E.EL R29, desc[UR4][R20.64] ;  /* 0x00000004141d8981 */ /* 0x000128000c2e1900 */
[----:B------:R-:W4:Y:S04]  /*0b20*/  @!P0 LDG.E.EL R31, desc[UR4][R24.64] ;  /* 0x00000004181f8981 */ /* 0x000f28000c2e1900 */
[----:B------:R-:W4:Y:S01]  /*0b30*/  @!P0 LDG.E.EL R26, desc[UR4][R24.64] ;  /* 0x00000004181a8981 */ /* 0x000f22000c2e1900 */
[----:B0-----:R-:W-:-:S06]  /*0b40*/  CS2R R20, SRZ ;  /* 0x0000000000147805 */ /* 0x001fcc000001ff00 */
[----:B------:R-:W4:Y:S04]  /*0b50*/  @!P0 LDG.E.EL R21, desc[UR4][R24.64] ;  /* 0x0000000418158981 */ /* 0x000f28000c2e1900 */
[----:B------:R0:W4:Y:S01]  /*0b60*/  @!P0 LDG.E.EL R20, desc[UR4][R24.64] ;  /* 0x0000000418148981 */ /* 0x000122000c2e1900 */
[----:B--2---:R-:W-:-:S04]  /*0b70*/  FADD R0, R0, 9.9999997473787516356e-06 ;  /* 0x3727c5ac00007421 */ /* 0x004fc80000000000 */
[----:B------:R-:W1:Y:S01]  /*0b80*/  MUFU.SQRT R23, R0 ;  /* 0x0000000000177308 */ /* 0x000e620000002000 */
[----:B---3--:R-:W-:Y:S01]  /*0b90*/  FADD R22, R17, 9.9999997473787516356e-06 ;  /* 0x3727c5ac11167421 */ /* 0x008fe20000000000 */
[C---:B-1----:R-:W-:Y:S02]  /*0ba0*/  FSETP.GT.AND P2, PT, R23.reuse, 8.50705917302346158658e+37, PT ;  /* 0x7e8000001700780b */ /* 0x042fe40003f44000 */
[----:B------:R-:W-:-:S04]  /*0bb0*/  FSETP.GEU.AND P3, PT, R23, 1.175494350822287508e-38, PT ;  /* 0x008000001700780b */ /* 0x000fc80003f6e000 */
[----:B------:R-:W1:Y:S01]  /*0bc0*/  MUFU.SQRT R22, R22 ;  /* 0x0000001600167308 */ /* 0x000e620000002000 */
[----:B------:R-:W-:-:S06]  /*0bd0*/  HFMA2.MMA R0, -RZ, RZ, 1.625, 0 ;  /* 0x3e800000ff007435 */ /* 0x000fcc00000001ff */
[----:B------:R-:W-:-:S04]  /*0be0*/  @P2 FMUL R23, R23, 0.25 ;  /* 0x3e80000017172820 */ /* 0x000fc80000400000 */
[----:B------:R-:W-:Y:S01]  /*0bf0*/  @!P3 FMUL R23, R23, 16777216 ;  /* 0x4b8000001717b820 */ /* 0x000fe20000400000 */
[----:B0-----:R-:W-:Y:S02]  /*0c00*/  FSEL R24, R0, 1, P2 ;  /* 0x3f80000000187808 */ /* 0x001fe40001000000 */
[----:B-1----:R-:W-:-:S03]  /*0c10*/  FSETP.GT.AND P2, PT, R22, 8.50705917302346158658e+37, PT ;  /* 0x7e8000001600780b */ /* 0x002fc60003f44000 */
[----:B------:R-:W0:Y:S01]  /*0c20*/  MUFU.RCP R23, R23 ;  /* 0x0000001700177308 */ /* 0x000e220000001000 */
[----:B------:R-:W-:Y:S01]  /*0c30*/  @!P3 FMUL R24, R24, 16777216 ;  /* 0x4b8000001818b820 */ /* 0x000fe20000400000 */
[----:B------:R-:W-:-:S08]  /*0c40*/  FSETP.GEU.AND P3, PT, R22, 1.175494350822287508e-38, PT ;  /* 0x008000001600780b */ /* 0x000fd00003f6e000 */
[----:B------:R-:W-:Y:S01]  /*0c50*/  @P2 FMUL R22, R22, 0.25 ;  /* 0x3e80000016162820 */ /* 0x000fe20000400000 */
[----:B0-----:R-:W-:Y:S01]  /*0c60*/  FMUL R17, R23, R24 ;  /* 0x0000001817117220 */ /* 0x001fe20000400000 */
[----:B-----5:R-:W-:-:S03]  /*0c70*/  FADD R23, R14, 9.9999997473787516356e-06 ;  /* 0x3727c5ac0e177421 */ /* 0x020fc60000000000 */
[----:B------:R-:W-:Y:S01]  /*0c80*/  @!P3 FMUL R22, R22, 16777216 ;  /* 0x4b8000001616b820 */ /* 0x000fe20000400000 */
[----:B------:R-:W0:Y:S01]  /*0c90*/  MUFU.SQRT R24, R23 ;  /* 0x0000001700187308 */ /* 0x000e220000002000 */
[----:B------:R-:W-:-:S07]  /*0ca0*/  FSEL R14, R0, 1, P2 ;  /* 0x3f800000000e7808 */ /* 0x000fce0001000000 */
[----:B------:R1:W2:Y:S01]  /*0cb0*/  MUFU.RCP R25, R22 ;  /* 0x0000001600197308 */ /* 0x0002a20000001000 */
[----:B------:R-:W-:Y:S01]  /*0cc0*/  @!P3 FMUL R14, R14, 16777216 ;  /* 0x4b8000000e0eb820 */ /* 0x000fe20000400000 */
[----:B0-----:R-:W-:Y:S01]  /*0cd0*/  FSETP.GT.AND P2, PT, R24, 8.50705917302346158658e+37, PT ;  /* 0x7e8000001800780b */ /* 0x001fe20003f44000 */
[----:B-1----:R-:W-:Y:S01]  /*0ce0*/  FADD R22, R12, 9.9999997473787516356e-06 ;  /* 0x3727c5ac0c167421 */ /* 0x002fe20000000000 */
[----:B------:R-:W-:Y:S01]  /*0cf0*/  FSETP.GEU.AND P3, PT, R24, 1.175494350822287508e-38, PT ;  /* 0x008000001800780b */ /* 0x000fe20003f6e000 */
[----:B--2---:R-:W-:-:S03]  /*0d00*/  FMUL R14, R25, R14 ;  /* 0x0000000e190e7220 */ /* 0x004fc60000400000 */
[----:B------:R-:W0:Y:S07]  /*0d10*/  MUFU.SQRT R25, R22 ;  /* 0x0000001600197308 */ /* 0x000e2e0000002000 */
[----:B------:R-:W-:Y:S01]  /*0d20*/  @P2 FMUL R24, R24, 0.25 ;  /* 0x3e80000018182820 */ /* 0x000fe20000400000 */
[----:B------:R-:W-:-:S03]  /*0d30*/  FSEL R23, R0, 1, P2 ;  /* 0x3f80000000177808 */ /* 0x000fc60001000000 */
[----:B------:R-:W-:Y:S02]  /*0d40*/  @!P3 FMUL R24, R24, 16777216 ;  /* 0x4b8000001818b820 */ /* 0x000fe40000400000 */
[----:B------:R-:W-:Y:S01]  /*0d50*/  @!P3 FMUL R23, R23, 16777216 ;  /* 0x4b8000001717b820 */ /* 0x000fe20000400000 */
[----:B0-----:R-:W-:-:S03]  /*0d60*/  FSETP.GT.AND P2, PT, R25, 8.50705917302346158658e+37, PT ;  /* 0x7e8000001900780b */ /* 0x001fc60003f44000 */
[----:B------:R-:W0:Y:S01]  /*0d70*/  MUFU.RCP R24, R24 ;  /* 0x0000001800187308 */ /* 0x000e220000001000 */
[----:B------:R-:W-:-:S09]  /*0d80*/  FSETP.GEU.AND P3, PT, R25, 1.175494350822287508e-38, PT ;  /* 0x008000001900780b */ /* 0x000fd20003f6e000 */
[----:B------:R-:W-:Y:S01]  /*0d90*/  @P2 FMUL R25, R25, 0.25 ;  /* 0x3e80000019192820 */ /* 0x000fe20000400000 */
[----:B0-----:R-:W-:-:S03]  /*0da0*/  FMUL R12, R24, R23 ;  /* 0x00000017180c7220 */ /* 0x001fc60000400000 */
[----:B------:R-:W-:Y:S01]  /*0db0*/  @!P3 FMUL R25, R25, 16777216 ;  /* 0x4b8000001919b820 */ /* 0x000fe20000400000 */
[----:B------:R-:W-:-:S04]  /*0dc0*/  FADD R23, R16, 9.9999997473787516356e-06 ;  /* 0x3727c5ac10177421 */ /* 0x000fc80000000000 */
[----:B------:R-:W0:Y:S01]  /*0dd0*/  MUFU.SQRT R24, R23 ;  /* 0x0000001700187308 */ /* 0x000e220000002000 */
[----:B------:R-:W-:-:S07]  /*0de0*/  FSEL R16, R0, 1, P2 ;  /* 0x3f80000000107808 */ /* 0x000fce0001000000 */
[----:B------:R-:W1:Y:S01]  /*0df0*/  MUFU.RCP R25, R25 ;  /* 0x0000001900197308 */ /* 0x000e620000001000 */
[----:B------:R-:W-:Y:S01]  /*0e00*/  @!P3 FMUL R16, R16, 16777216 ;  /* 0x4b8000001010b820 */ /* 0x000fe20000400000 */
[----:B------:R-:W-:Y:S01]  /*0e10*/  FADD R30, R30, 9.9999997473787516356e-06 ;  /* 0x3727c5ac1e1e7421 */ /* 0x000fe20000000000 */
[C---:B0-----:R-:W-:Y:S02]  /*0e20*/  FSETP.GT.AND P2, PT, R24.reuse, 8.50705917302346158658e+37, PT ;  /* 0x7e8000001800780b */ /* 0x041fe40003f44000 */
[----:B------:R-:W-:Y:S01]  /*0e30*/  FSETP.GEU.AND P3, PT, R24, 1.175494350822287508e-38, PT ;  /* 0x008000001800780b */ /* 0x000fe20003f6e000 */
[----:B-1----:R-:W-:Y:S02]  /*0e40*/  FMUL R16, R25, R16 ;  /* 0x0000001019107220 */ /* 0x002fe40000400000 */
[----:B------:R-:W0:Y:S01]  /*0e50*/  MUFU.SQRT R25, R30 ;  /* 0x0000001e00197308 */ /* 0x000e220000002000 */
[----:B------:R-:W-:-:S07]  /*0e60*/  FSEL R23, R0, 1, P2 ;  /* 0x3f80000000177808 */ /* 0x000fce0001000000 */
[----:B------:R-:W-:-:S04]  /*0e70*/  @P2 FMUL R24, R24, 0.25 ;  /* 0x3e80000018182820 */ /* 0x000fc80000400000 */
[----:B------:R-:W-:Y:S01]  /*0e80*/  @!P3 FMUL R24, R24, 16777216 ;  /* 0x4b8000001818b820 */ /* 0x000fe20000400000 */
[----:B------:R-:W-:Y:S01]  /*0e90*/  @!P3 FMUL R23, R23, 16777216 ;  /* 0x4b8000001717b820 */ /* 0x000fe20000400000 */
[C---:B0-----:R-:W-:Y:S02]  /*0ea0*/  FSETP.GT.AND P2, PT, R25.reuse, 8.50705917302346158658e+37, PT ;  /* 0x7e8000001900780b */ /* 0x041fe40003f44000 */
[----:B------:R-:W0:Y:S01]  /*0eb0*/  MUFU.RCP R22, R24 ;  /* 0x0000001800167308 */ /* 0x000e220000001000 */
[----:B------:R-:W-:-:S10]  /*0ec0*/  FSETP.GEU.AND P3, PT, R25, 1.175494350822287508e-38, PT ;  /* 0x008000001900780b */ /* 0x000fd40003f6e000 */
[----:B------:R-:W-:-:S04]  /*0ed0*/  @P2 FMUL R25, R25, 0.25 ;  /* 0x3e80000019192820 */ /* 0x000fc80000400000 */
[----:B------:R-:W-:Y:S01]  /*0ee0*/  @!P3 FMUL R25, R25, 16777216 ;  /* 0x4b8000001919b820 */ /* 0x000fe20000400000 */
[----:B0-----:R-:W-:Y:S01]  /*0ef0*/  FMUL R22, R22, R23 ;  /* 0x0000001716167220 */ /* 0x001fe20000400000 */
[----:B----4-:R-:W-:-:S04]  /*0f00*/  FADD R23, R19, 9.9999997473787516356e-06 ;  /* 0x3727c5ac13177421 */ /* 0x010fc80000000000 */
[----:B------:R-:W0:Y:S01]  /*0f10*/  MUFU.RCP R25, R25 ;  /* 0x0000001900197308 */ /* 0x000e220000001000 */
[----:B------:R-:W-:-:S07]  /*0f20*/  FSEL R24, R0, 1, P2 ;  /* 0x3f80000000187808 */ /* 0x000fce0001000000 */
[----:B------:R-:W1:Y:S01]  /*0f30*/  MUFU.SQRT R30, R23 ;  /* 0x00000017001e7308 */ /* 0x000e620000002000 */
[----:B------:R-:W-:Y:S01]  /*0f40*/  @!P3 FMUL R24, R24, 16777216 ;  /* 0x4b8000001818b820 */ /* 0x000fe20000400000 */
[----:B------:R-:W-:-:S03]  /*0f50*/  FADD R39, R39, 9.9999997473787516356e-06 ;  /* 0x3727c5ac27277421 */ /* 0x000fc60000000000 */
[----:B0-----:R-:W-:-:S03]  /*0f60*/  FMUL R19, R25, R24 ;  /* 0x0000001819137220 */ /* 0x001fc60000400000 */
[----:B------:R-:W0:Y:S01]  /*0f70*/  MUFU.SQRT R24, R39 ;  /* 0x0000002700187308 */ /* 0x000e220000002000 */
[C---:B-1----:R-:W-:Y:S02]  /*0f80*/  FSETP.GT.AND P2, PT, R30.reuse, 8.50705917302346158658e+37, PT ;  /* 0x7e8000001e00780b */ /* 0x042fe40003f44000 */
[----:B------:R-:W-:Y:S02]  /*0f90*/  FSETP.GEU.AND P3, PT, R30, 1.175494350822287508e-38, PT ;  /* 0x008000001e00780b */ /* 0x000fe40003f6e000 */
[----:B------:R-:W-:-:S09]  /*0fa0*/  FSEL R23, R0, 1, P2 ;  /* 0x3f80000000177808 */ /* 0x000fd20001000000 */
[----:B------:R-:W-:Y:S01]  /*0fb0*/  @P2 FMUL R30, R30, 0.25 ;  /* 0x3e8000001e1e2820 */ /* 0x000fe20000400000 */
[----:B0-----:R-:W-:Y:S01]  /*0fc0*/  FSETP.GT.AND P2, PT, R24, 8.50705917302346158658e+37, PT ;  /* 0x7e8000001800780b */ /* 0x001fe20003f44000 */
[----:B------:R-:W-:Y:S02]  /*0fd0*/  @!P3 FMUL R23, R23, 16777216 ;  /* 0x4b8000001717b820 */ /* 0x000fe40000400000 */
[----:B------:R-:W-:Y:S01]  /*0fe0*/  @!P3 FMUL R30, R30, 16777216 ;  /* 0x4b8000001e1eb820 */ /* 0x000fe20000400000 */
[----:B------:R-:W-:Y:S01]  /*0ff0*/  FSETP.GEU.AND P3, PT, R24, 1.175494350822287508e-38, PT ;  /* 0x008000001800780b */ /* 0x000fe20003f6e000 */
[----:B------:R-:W-:Y:S01]  /*1000*/  FADD R18, -R5, R18 ;  /* 0x0000001205127221 */ /* 0x000fe20000000100 */
[----:B------:R-:W-:-:S07]  /*1010*/  FADD R5, -R3, R6 ;  /* 0x0000000603057221 */ /* 0x000fce0000000100 */
[----:B------:R-:W-:Y:S01]  /*1020*/  @P2 FMUL R24, R24, 0.25 ;  /* 0x3e80000018182820 */ /* 0x000fe20000400000 */
[----:B------:R-:W-:Y:S02]  /*1030*/  FADD R15, -R2, R15 ;  /* 0x0000000f020f7221 */ /* 0x000fe40000000100 */
[----:B------:R-:W0:Y:S01]  /*1040*/  LDC.64 R2, c[0x0][0x238] ;  /* 0x00008e00ff027b82 */ /* 0x000e220000000a00 */
[----:B------:R-:W-:Y:S01]  /*1050*/  @!P3 FMUL R24, R24, 16777216 ;  /* 0x4b8000001818b820 */ /* 0x000fe20000400000 */
[----:B------:R-:W1:Y:S01]  /*1060*/  MUFU.RCP R30, R30 ;  /* 0x0000001e001e7308 */ /* 0x000e620000001000 */
[----:B------:R-:W-:Y:S01]  /*1070*/  FADD R13, -R13, R4 ;  /* 0x000000040d0d7221 */ /* 0x000fe20000000100 */
[----:B------:R-:W-:-:S06]  /*1080*/  FSEL R25, R0, 1, P2 ;  /* 0x3f80000000197808 */ /* 0x000fcc0001000000 */
[----:B------:R-:W2:Y:S01]  /*1090*/  MUFU.RCP R24, R24 ;  /* 0x0000001800187308 */ /* 0x000ea20000001000 */
[----:B------:R-:W-:Y:S01]  /*10a0*/  FMUL R17, R17, R18 ;  /* 0x0000001211117220 */ /* 0x000fe20000400000 */
[----:B------:R-:W-:Y:S01]  /*10b0*/  FMUL R14, R14, R5 ;  /* 0x000000050e0e7220 */ /* 0x000fe20000400000 */
[----:B------:R-:W-:Y:S01]  /*10c0*/  FMUL R12, R12, R15 ;  /* 0x0000000f0c0c7220 */ /* 0x000fe20000400000 */
[----:B------:R-:W-:Y:S01]  /*10d0*/  FMUL R16, R16, R13 ;  /* 0x0000000d10107220 */ /* 0x000fe20000400000 */
[----:B------:R-:W-:Y:S01]  /*10e0*/  @!P3 FMUL R25, R25, 16777216 ;  /* 0x4b8000001919b820 */ /* 0x000fe20000400000 */
[----:B------:R-:W-:Y:S01]  /*10f0*/  FFMA R17, R17, R41, R44 ;  /* 0x0000002911117223 */ /* 0x000fe2000000002c */
[----:B------:R-:W-:Y:S01]  /*1100*/  FFMA R14, R14, R40, R27 ;  /* 0x000000280e0e7223 */ /* 0x000fe2000000001b */
[----:B------:R-:W-:Y:S01]  /*1110*/  FADD R11, -R32, R11 ;  /* 0x0000000b200b7221 */ /* 0x000fe20000000100 */
[----:B------:R-:W-:Y:S01]  /*1120*/  FFMA R12, R12, R38, R35 ;  /* 0x000000260c0c7223 */ /* 0x000fe20000000023 */
[----:B-1----:R-:W-:Y:S01]  /*1130*/  FMUL R23, R30, R23 ;  /* 0x000000171e177220 */ /* 0x002fe20000400000 */
[----:B------:R-:W-:Y:S01]  /*1140*/  FADD R10, -R33, R10 ;  /* 0x0000000a210a7221 */ /* 0x000fe20000000100 */
[----:B------:R-:W-:Y:S01]  /*1150*/  FFMA R16, R16, R36, R45 ;  /* 0x0000002410107223 */ /* 0x000fe2000000002d */
[----:B------:R-:W-:Y:S01]  /*1160*/  FADD R8, -R37, R8 ;  /* 0x0000000825087221 */ /* 0x000fe20000000100 */
[----:B------:R-:W-:Y:S01]  /*1170*/  FADD R7, -R34, R7 ;  /* 0x0000000722077221 */ /* 0x000fe20000000100 */
[----:B--2---:R-:W-:Y:S01]  /*1180*/  FMUL R24, R24, R25 ;  /* 0x0000001918187220 */ /* 0x004fe20000400000 */
[----:B------:R-:W-:Y:S01]  /*1190*/  FMUL R22, R22, R11 ;  /* 0x0000000b16167220 */ /* 0x000fe20000400000 */
[----:B------:R-:W-:Y:S01]  /*11a0*/  FSETP.GEU.AND P5, PT, R17, RZ, PT ;  /* 0x000000ff1100720b */ /* 0x000fe20003fae000 */
[----:B------:R-:W-:Y:S01]  /*11b0*/  FMUL R19, R19, R10 ;  /* 0x0000000a13137220 */ /* 0x000fe20000400000 */
[----:B------:R-:W-:Y:S01]  /*11c0*/  FSETP.GEU.AND P4, PT, R14, RZ, PT ;  /* 0x000000ff0e00720b */ /* 0x000fe20003f8e000 */
[----:B------:R-:W-:Y:S01]  /*11d0*/  FMUL R8, R23, R8 ;  /* 0x0000000817087220 */ /* 0x000fe20000400000 */
[----:B------:R-:W-:Y:S01]  /*11e0*/  FSETP.GEU.AND P3, PT, R12, RZ, PT ;  /* 0x000000ff0c00720b */ /* 0x000fe20003f6e000 */
[----:B------:R-:W-:Y:S01]  /*11f0*/  FMUL R11, R24, R7 ;  /* 0x00000007180b7220 */ /* 0x000fe20000400000 */
[----:B------:R-:W-:Y:S01]  /*1200*/  FSETP.GEU.AND P2, PT, R16, RZ, PT ;  /* 0x000000ff1000720b */ /* 0x000fe20003f4e000 */
[----:B0-----:R-:W-:Y:S01]  /*1210*/  IMAD.WIDE R2, R9, 0x4, R2 ;  /* 0x0000000409027825 */ /* 0x001fe200078e0202 */
[----:B------:R-:W-:-:S02]  /*1220*/  SEL R4, R17, RZ, P5 ;  /* 0x000000ff11047207 */ /* 0x000fc40002800000 */
[----:B------:R-:W-:Y:S02]  /*1230*/  SEL R5, R14, RZ, P4 ;  /* 0x000000ff0e057207 */ /* 0x000fe40002000000 */
[----:B------:R-:W-:Y:S02]  /*1240*/  SEL R6, R12, RZ, P3 ;  /* 0x000000ff0c067207 */ /* 0x000fe40001800000 */
[----:B------:R-:W-:Y:S01]  /*1250*/  SEL R7, R16, RZ, P2 ;  /* 0x000000ff10077207 */ /* 0x000fe20001000000 */
[----:B------:R-:W-:Y:S01]  /*1260*/  FFMA R22, R22, R28, R31 ;  /* 0x0000001c16167223 */ /* 0x000fe2000000001f */
[----:B------:R-:W-:-:S03]  /*1270*/  FFMA R19, R19, R43, R26 ;  /* 0x0000002b13137223 */ /* 0x000fc6000000001a */
[----:B------:R0:W-:Y:S01]  /*1280*/  @!P1 STG.E.128 desc[UR4][R2.64], R4 ;  /* 0x0000000402009986 */ /* 0x0001e2000c101d04 */
[----:B------:R-:W-:Y:S01]  /*1290*/  FSETP.GEU.AND P4, PT, R22, RZ, PT ;  /* 0x000000ff1600720b */ /* 0x000fe20003f8e000 */
[----:B------:R-:W-:Y:S01]  /*12a0*/  FFMA R8, R8, R42, R21 ;  /* 0x0000002a08087223 */ /* 0x000fe20000000015 */
[----:B------:R-:W-:Y:S01]  /*12b0*/  FFMA R11, R11, R29, R20 ;  /* 0x0000001d0b0b7223 */ /* 0x000fe20000000014 */
[----:B------:R-:W-:-:S03]  /*12c0*/  FSETP.GEU.AND P3, PT, R19, RZ, PT ;  /* 0x000000ff1300720b */ /* 0x000fc60003f6e000 */
[----:B------:R-:W-:Y:S02]  /*12d0*/  FSETP.GEU.AND P2, PT, R8, RZ, PT ;  /* 0x000000ff0800720b */ /* 0x000fe40003f4e000 */
[----:B------:R-:W-:Y:S02]  /*12e0*/  FSETP.GEU.AND P1, PT, R11, RZ, PT ;  /* 0x000000ff0b00720b */ /* 0x000fe40003f2e000 */
[----:B------:R-:W-:Y:S02]  /*12f0*/  SEL R12, R22, RZ, P4 ;  /* 0x000000ff160c7207 */ /* 0x000fe40002000000 */
[----:B------:R-:W-:Y:S02]  /*1300*/  SEL R13, R19, RZ, P3 ;  /* 0x000000ff130d7207 */ /* 0x000fe40001800000 */
[----:B------:R-:W-:Y:S02]  /*1310*/  SEL R14, R8, RZ, P2 ;  /* 0x000000ff080e7207 */ /* 0x000fe40001000000 */
[----:B------:R-:W-:Y:S01]  /*1320*/  SEL R15, R11, RZ, P1 ;  /* 0x000000ff0b0f7207 */ /* 0x000fe20000800000 */
[----:B0-----:R-:W-:Y:S06]  /*1330*/  @P0 EXIT ;  /* 0x000000000000094d */ /* 0x001fec0003800000 */
[----:B------:R-:W-:Y:S01]  /*1340*/  STG.E.128 desc[UR4][R2.64+0x800], R12 ;  /* 0x0008000c02007986 */ /* 0x000fe2000c101d04 */
[----:B------:R-:W-:Y:S05]  /*1350*/  EXIT ;  /* 0x000000000000794d */ /* 0x000fea0003800000 */
.L_x_0:
[----:B------:R-:W-:-:S00]  /*1360*/  BRA `(.L_x_0) ;  /* 0xfffffffc00fc7947 */ /* 0x000fc0000383ffff */
[----:B------:R-:W-:-:S00]  /*1370*/  NOP ;  /* 0x0000000000007918 */ /* 0x000fc00000000000 */
        /* <DEDUP_REMOVED lines=8> */
.L_x_1:


//--------------------- .nv.global.init           --------------------------
	.section	.nv.global.init,"aw",@progbits
.nv.global.init:
	.type		_$_str,@object
	.size		_$_str,(_$_str_$_2 - _$_str)
_$_str:
        /*0000*/ 	.byte	0x5f, 0x5f, 0x43, 0x55, 0x44, 0x41, 0x5f, 0x46, 0x54, 0x5a, 0x00
	.type		_$_str_$_2,@object
	.size		_$_str_$_2,(.L_1 - _$_str_$_2)
_$_str_$_2:
        /*000b*/ 	.byte	0x5f, 0x5f, 0x43, 0x55, 0x44, 0x41, 0x5f, 0x50, 0x52, 0x45, 0x43, 0x5f, 0x53, 0x51, 0x52, 0x54
        /*001b*/ 	.byte	0x00
.L_1:


//--------------------- .nv.constant0.triton_poi_fused_clone_7 --------------------------
	.section	.nv.constant0.triton_poi_fused_clone_7,"a",@progbits
	.sectionflags	@""
	.align	4
.nv.constant0.triton_poi_fused_clone_7:
	.zero		580
